	.headerflags	@"EF_CUDA_TEXMODE_UNIFIED EF_CUDA_64BIT_ADDRESS EF_CUDA_ACCELERATORS EF_CUDA_SM90 EF_CUDA_VIRTUAL_SM(EF_CUDA_SM90)"
	.elftype	@"ET_EXEC"


//--------------------- .nv.info                  --------------------------
	.section	.nv.info,"",@"SHT_CUDA_INFO"
	.align	4


	//----- nvinfo : EIATTR_REGCOUNT
	.align		4
        /*0000*/ 	.byte	0x04, 0x2f
        /*0002*/ 	.short	(.L_2 - .L_1)
	.align		4
.L_1:
        /*0004*/ 	.word	index@(triton_poi_fused_cat_elu_1)
        /*0008*/ 	.word	0x00000014


	//----- nvinfo : EIATTR_MIN_STACK_SIZE
	.align		4
.L_2:
        /*000c*/ 	.byte	0x04, 0x12
        /*000e*/ 	.short	(.L_4 - .L_3)
	.align		4
.L_3:
        /*0010*/ 	.word	index@(triton_poi_fused_cat_elu_1)
        /*0014*/ 	.word	0x00000000


	//----- nvinfo : EIATTR_FRAME_SIZE
	.align		4
.L_4:
        /*0018*/ 	.byte	0x04, 0x11
        /*001a*/ 	.short	(.L_6 - .L_5)
	.align		4
.L_5:
        /*001c*/ 	.word	index@(triton_poi_fused_cat_elu_1)
        /*0020*/ 	.word	0x00000000


	//----- nvinfo : EIATTR_MIN_STACK_SIZE
	.align		4
.L_6:
        /*0024*/ 	.byte	0x04, 0x12
        /*0026*/ 	.short	(.L_8 - .L_7)
	.align		4
.L_7:
        /*0028*/ 	.word	index@(triton_poi_fused_cat_elu_1)
        /*002c*/ 	.word	0x00000000
.L_8:


//--------------------- .nv.info.triton_poi_fused_cat_elu_1 --------------------------
	.section	.nv.info.triton_poi_fused_cat_elu_1,"",@"SHT_CUDA_INFO"
	.sectionflags	@""
	.align	4


	//----- nvinfo : EIATTR_CUDA_API_VERSION
	.align		4
        /*0000*/ 	.byte	0x04, 0x37
        /*0002*/ 	.short	(.L_10 - .L_9)
.L_9:
        /*0004*/ 	.word	0x0000007c


	//----- nvinfo : EIATTR_KPARAM_INFO
	.align		4
.L_10:
        /*0008*/ 	.byte	0x04, 0x17
        /*000a*/ 	.short	(.L_12 - .L_11)
.L_11:
        /*000c*/ 	.word	0x00000000
        /*0010*/ 	.short	0x0005
        /*0012*/ 	.short	0x0028
        /*0014*/ 	.byte	0x00, 0xf0, 0x11, 0x00


	//----- nvinfo : EIATTR_KPARAM_INFO
	.align		4
.L_12:
        /*0018*/ 	.byte	0x04, 0x17
        /*001a*/ 	.short	(.L_14 - .L_13)
.L_13:
        /*001c*/ 	.word	0x00000000
        /*0020*/ 	.short	0x0004
        /*0022*/ 	.short	0x0020
        /*0024*/ 	.byte	0x00, 0xf4, 0x21, 0x00


	//----- nvinfo : EIATTR_KPARAM_INFO
	.align		4
.L_14:
        /*0028*/ 	.byte	0x04, 0x17
        /*002a*/ 	.short	(.L_16 - .L_15)
.L_15:
        /*002c*/ 	.word	0x00000000
        /*0030*/ 	.short	0x0003
        /*0032*/ 	.short	0x0018
        /*0034*/ 	.byte	0x00, 0xf4, 0x21, 0x00


	//----- nvinfo : EIATTR_KPARAM_INFO
	.align		4
.L_16:
        /*0038*/ 	.byte	0x04, 0x17
        /*003a*/ 	.short	(.L_18 - .L_17)
.L_17:
        /*003c*/ 	.word	0x00000000
        /*0040*/ 	.short	0x0002
        /*0042*/ 	.short	0x0010
        /*0044*/ 	.byte	0x00, 0xf4, 0x21, 0x00


	//----- nvinfo : EIATTR_KPARAM_INFO
	.align		4
.L_18:
        /*0048*/ 	.byte	0x04, 0x17
        /*004a*/ 	.short	(.L_20 - .L_19)
.L_19:
        /*004c*/ 	.word	0x00000000
        /*0050*/ 	.short	0x0001
        /*0052*/ 	.short	0x0008
        /*0054*/ 	.byte	0x00, 0xf4, 0x21, 0x00


	//----- nvinfo : EIATTR_KPARAM_INFO
	.align		4
.L_20:
        /*0058*/ 	.byte	0x04, 0x17
        /*005a*/ 	.short	(.L_22 - .L_21)
.L_21:
        /*005c*/ 	.word	0x00000000
        /*0060*/ 	.short	0x0000
        /*0062*/ 	.short	0x0000
        /*0064*/ 	.byte	0x00, 0xf4, 0x21, 0x00


	//----- nvinfo : EIATTR_SPARSE_MMA_MASK
	.align		4
.L_22:
        /*0068*/ 	.byte	0x03, 0x50
        /*006a*/ 	.short	0x0000


	//----- nvinfo : EIATTR_MAXREG_COUNT
	.align		4
        /*006c*/ 	.byte	0x03, 0x1b
        /*006e*/ 	.short	0x00ff


	//----- nvinfo : EIATTR_EXIT_INSTR_OFFSETS
	.align		4
        /*0070*/ 	.byte	0x04, 0x1c
        /*0072*/ 	.short	(.L_24 - .L_23)


	//   ....[0]....
.L_23:
        /*0074*/ 	.word	0x000004e0


	//   ....[1]....
        /*0078*/ 	.word	0x00000500


	//----- nvinfo : EIATTR_REQNTID
	.align		4
.L_24:
        /*007c*/ 	.byte	0x04, 0x10
        /*007e*/ 	.short	(.L_26 - .L_25)
.L_25:
        /*0080*/ 	.word	0x00000080
        /*0084*/ 	.word	0x00000001
        /*0088*/ 	.word	0x00000001


	//----- nvinfo : EIATTR_CBANK_PARAM_SIZE
	.align		4
.L_26:
        /*008c*/ 	.byte	0x03, 0x19
        /*008e*/ 	.short	0x002c


	//----- nvinfo : EIATTR_PARAM_CBANK
	.align		4
        /*0090*/ 	.byte	0x04, 0x0a
        /*0092*/ 	.short	(.L_28 - .L_27)
	.align		4
.L_27:
        /*0094*/ 	.word	index@(.nv.constant0.triton_poi_fused_cat_elu_1)
        /*0098*/ 	.short	0x0210
        /*009a*/ 	.short	0x002c


	//----- nvinfo : EIATTR_SW_WAR
	.align		4
.L_28:
        /*009c*/ 	.byte	0x04, 0x36
        /*009e*/ 	.short	(.L_30 - .L_29)
.L_29:
        /*00a0*/ 	.word	0x00000008
.L_30:


//--------------------- .nv.callgraph             --------------------------
	.section	.nv.callgraph,"",@"SHT_CUDA_CALLGRAPH"
	.align	4
	.sectionentsize	8
	.align		4
        /*0000*/ 	.word	0x00000000
	.align		4
        /*0004*/ 	.word	0xffffffff
	.align		4
        /*0008*/ 	.word	0x00000000
	.align		4
        /*000c*/ 	.word	0xfffffffe
	.align		4
        /*0010*/ 	.word	0x00000000
	.align		4
        /*0014*/ 	.word	0xfffffffd
	.align		4
        /*0018*/ 	.word	0x00000000
	.align		4
        /*001c*/ 	.word	0xfffffffc


//--------------------- .nv.constant4             --------------------------
	.section	.nv.constant4,"a",@progbits
	.align	8
	.align		8
.nv.constant4:
        /*0000*/ 	.dword	_$_str


//--------------------- .text.triton_poi_fused_cat_elu_1 --------------------------
	.section	.text.triton_poi_fused_cat_elu_1,"ax",@progbits
	.align	128
        .global         triton_poi_fused_cat_elu_1
        .type           triton_poi_fused_cat_elu_1,@function
        .size           triton_poi_fused_cat_elu_1,(.L_x_1 - triton_poi_fused_cat_elu_1)
        .other          triton_poi_fused_cat_elu_1,@"STO_CUDA_ENTRY STV_DEFAULT"
triton_poi_fused_cat_elu_1:
.text.triton_poi_fused_cat_elu_1:
[----:B------:R-:W0:Y:S02]  /*0000*/  LDC R1, c[0x0][0x28] ;  /* 0x00000a00ff017b82 */ /* 0x000e240000000800 */
[----:B------:R-:W1:Y:S01]  /*0010*/  S2R R0, SR_TID.X ;  /* 0x0000000000007919 */ /* 0x000e620000002100 */
[----:B------:R-:W2:Y:S01]  /*0020*/  LDC.64 R6, c[0x0][0x210] ;  /* 0x00008400ff067b82 */ /* 0x000ea20000000a00 */
[----:B------:R-:W-:Y:S01]  /*0030*/  ULDC.64 UR4, c[0x0][0x208] ;  /* 0x0000820000047ab9 */ /* 0x000fe20000000a00 */
[----:B------:R-:W3:Y:S06]  /*0040*/  S2R R3, SR_CTAID.X ;  /* 0x0000000000037919 */ /* 0x000eec0000002500 */
[----:B------:R-:W4:Y:S01]  /*0050*/  LDC.64 R8, c[0x0][0x218] ;  /* 0x00008600ff087b82 */ /* 0x000f220000000a00 */
[----:B-1----:R-:W-:-:S02]  /*0060*/  LOP3.LUT R0, R0, 0x7f, RZ, 0xc0, !PT ;  /* 0x0000007f00007812 */ /* 0x002fc400078ec0ff */
[----:B---3--:R-:W-:-:S03]  /*0070*/  SHF.R.S32.HI R2, RZ, 0x18, R3 ;  /* 0x00000018ff027819 */ /* 0x008fc60000011403 */
[----:B------:R-:W-:Y:S01]  /*0080*/  IMAD R0, R3, 0x80, R0 ;  /* 0x0000008003007824 */ /* 0x000fe200078e0200 */
[----:B------:R-:W-:-:S04]  /*0090*/  SGXT R3, R2, 0x1 ;  /* 0x000000010203781a */ /* 0x000fc80000000200 */
[----:B------:R-:W-:Y:S02]  /*00a0*/  ISETP.GE.AND P0, PT, R0, 0x200, PT ;  /* 0x000002000000780c */ /* 0x000fe40003f06270 */
[-C--:B------:R-:W-:Y:S02]  /*00b0*/  LEA.HI R10, R3, R0.reuse, RZ, 0x4 ;  /* 0x00000000030a7211 */ /* 0x080fe400078f20ff */
[----:B------:R-:W-:Y:S02]  /*00c0*/  SHF.R.S32.HI R3, RZ, 0x1f, R0 ;  /* 0x0000001fff037819 */ /* 0x000fe40000011400 */
[----:B------:R-:W-:Y:S02]  /*00d0*/  SHF.R.S32.HI R2, RZ, 0x4, R10 ;  /* 0x00000004ff027819 */ /* 0x000fe4000001140a */
[----:B------:R-:W-:Y:S02]  /*00e0*/  LEA.HI R11, R3, R0, RZ, 0x7 ;  /* 0x00000000030b7211 */ /* 0x000fe400078f38ff */
[----:B------:R-:W-:-:S02]  /*00f0*/  LEA.HI R4, R2, R2, RZ, 0x3 ;  /* 0x0000000202047211 */ /* 0x000fc400078f18ff */
[----:B------:R-:W-:Y:S02]  /*0100*/  LOP3.LUT R13, R11, 0xffffff80, RZ, 0xc0, !PT ;  /* 0xffffff800b0d7812 */ /* 0x000fe400078ec0ff */
[----:B------:R-:W-:Y:S02]  /*0110*/  LOP3.LUT R5, R4, 0xfffffff8, RZ, 0xc0, !PT ;  /* 0xfffffff804057812 */ /* 0x000fe400078ec0ff */
[----:B------:R-:W-:Y:S01]  /*0120*/  LOP3.LUT R15, R10, 0xfffffff0, RZ, 0xc0, !PT ;  /* 0xfffffff00a0f7812 */ /* 0x000fe200078ec0ff */
[----:B------:R-:W-:Y:S01]  /*0130*/  IMAD.IADD R10, R0, 0x1, -R13 ;  /* 0x00000001000a7824 */ /* 0x000fe200078e0a0d */
[----:B------:R-:W-:Y:S01]  /*0140*/  SHF.R.S32.HI R11, RZ, 0x7, R11 ;  /* 0x00000007ff0b7819 */ /* 0x000fe2000001140b */
[----:B------:R-:W-:Y:S02]  /*0150*/  IMAD.IADD R17, R2, 0x1, -R5 ;  /* 0x0000000102117824 */ /* 0x000fe400078e0a05 */
[----:B------:R-:W1:Y:S01]  /*0160*/  LDC.64 R2, c[0x0][0x228] ;  /* 0x00008a00ff027b82 */ /* 0x000e620000000a00 */
[----:B------:R-:W-:-:S02]  /*0170*/  IMAD.IADD R12, R0, 0x1, -R15 ;  /* 0x00000001000c7824 */ /* 0x000fc400078e0a0f */
[----:B------:R-:W-:Y:S01]  /*0180*/  ISETP.GE.AND P3, PT, R17, 0x4, PT ;  /* 0x000000041100780c */ /* 0x000fe20003f66270 */
[----:B------:R-:W-:Y:S01]  /*0190*/  IMAD R13, R11, 0x40, R10 ;  /* 0x000000400b0d7824 */ /* 0x000fe200078e020a */
[----:B------:R-:W-:Y:S01]  /*01a0*/  ISETP.GT.AND P2, PT, R17, 0x3, !P0 ;  /* 0x000000031100780c */ /* 0x000fe20004744270 */
[----:B------:R-:W-:Y:S01]  /*01b0*/  IMAD R12, R11, 0x40, R12 ;  /* 0x000000400b0c7824 */ /* 0x000fe200078e020c */
[----:B------:R-:W-:Y:S01]  /*01c0*/  ISETP.LT.AND P1, PT, R0, 0x200, !P3 ;  /* 0x000002000000780c */ /* 0x000fe20005f21270 */
[----:B------:R-:W3:Y:S01]  /*01d0*/  LDC.64 R4, c[0x0][0x220] ;  /* 0x00008800ff047b82 */ /* 0x000ee20000000a00 */
[----:B--2---:R-:W-:Y:S01]  /*01e0*/  IMAD.WIDE R6, R13, 0x4, R6 ;  /* 0x000000040d067825 */ /* 0x004fe200078e0206 */
[----:B------:R-:W-:-:S03]  /*01f0*/  CS2R R10, SRZ ;  /* 0x00000000000a7805 */ /* 0x000fc6000001ff00 */
[----:B------:R-:W-:-:S04]  /*0200*/  VIADD R13, R17, 0xfffffffc ;  /* 0xfffffffc110d7836 */ /* 0x000fc80000000000 */
[----:B------:R-:W-:Y:S02]  /*0210*/  IMAD R15, R13, 0x10, R12 ;  /* 0x000000100d0f7824 */ /* 0x000fe400078e020c */
[----:B----4-:R-:W-:Y:S01]  /*0220*/  IMAD.WIDE R8, R17, 0x4, R8 ;  /* 0x0000000411087825 */ /* 0x010fe200078e0208 */
[----:B------:R-:W2:Y:S03]  /*0230*/  @P1 LDG.E R10, desc[UR4][R6.64] ;  /* 0x00000004060a1981 */ /* 0x000ea6000c1e1900 */
[----:B-1----:R-:W-:Y:S01]  /*0240*/  IMAD.WIDE R2, R13, 0x4, R2 ;  /* 0x000000040d027825 */ /* 0x002fe200078e0202 */
[----:B------:R-:W-:Y:S01]  /*0250*/  CS2R R12, SRZ ;  /* 0x00000000000c7805 */ /* 0x000fe2000001ff00 */
[----:B------:R1:W4:Y:S05]  /*0260*/  @P1 LDG.E.EL R11, desc[UR4][R8.64] ;  /* 0x00000004080b1981 */ /* 0x00032a000c2e1900 */
[----:B------:R-:W5:Y:S01]  /*0270*/  @P2 LDG.E.EL R13, desc[UR4][R2.64] ;  /* 0x00000004020d2981 */ /* 0x000f62000c2e1900 */
[----:B---3--:R-:W-:-:S05]  /*0280*/  IMAD.WIDE R4, R15, 0x4, R4 ;  /* 0x000000040f047825 */ /* 0x008fca00078e0204 */
[----:B------:R-:W3:Y:S01]  /*0290*/  @P2 LDG.E R12, desc[UR4][R4.64] ;  /* 0x00000004040c2981 */ /* 0x000ee2000c1e1900 */
[----:B-1----:R-:W-:Y:S01]  /*02a0*/  IMAD.MOV.U32 R8, RZ, RZ, 0x3ab5ebe6 ;  /* 0x3ab5ebe6ff087424 */ /* 0x002fe200078e00ff */
[----:B--2---:R-:W-:Y:S02]  /*02b0*/  SEL R10, R10, RZ, P1 ;  /* 0x000000ff0a0a7207 */ /* 0x004fe40000800000 */
[----:B----4-:R-:W-:Y:S02]  /*02c0*/  SEL R11, R11, RZ, P1 ;  /* 0x000000ff0b0b7207 */ /* 0x010fe40000800000 */
[----:B-----5:R-:W-:-:S03]  /*02d0*/  SEL R13, R13, RZ, P2 ;  /* 0x000000ff0d0d7207 */ /* 0x020fc60001000000 */
[----:B------:R-:W-:Y:S01]  /*02e0*/  FADD R11, R10, R11 ;  /* 0x0000000b0a0b7221 */ /* 0x000fe20000000000 */
[----:B---3--:R-:W-:-:S05]  /*02f0*/  SEL R12, R12, RZ, P2 ;  /* 0x000000ff0c0c7207 */ /* 0x008fca0001000000 */
[----:B------:R-:W-:-:S04]  /*0300*/  @P3 FADD R11, R12, R13 ;  /* 0x0000000d0c0b3221 */ /* 0x000fc80000000000 */
[----:B------:R-:W-:-:S06]  /*0310*/  FMUL R6, R11, 1.4426950216293334961 ;  /* 0x3fb8aa3b0b067820 */ /* 0x000fcc0000400000 */
[----:B------:R-:W1:Y:S01]  /*0320*/  FRND R6, R6 ;  /* 0x0000000600067307 */ /* 0x000e620000201000 */
[----:B------:R-:W-:-:S05]  /*0330*/  FADD.FTZ R7, |R11|, -RZ ;  /* 0x800000ff0b077221 */ /* 0x000fca0000010200 */
[----:B------:R-:W-:-:S04]  /*0340*/  FSETP.GEU.AND P1, PT, R7, 0.40999999642372131348, PT ;  /* 0x3ed1eb850700780b */ /* 0x000fc80003f2e000 */
[----:B-1----:R-:W-:-:S05]  /*0350*/  FSEL R2, R6, RZ, P1 ;  /* 0x000000ff06027208 */ /* 0x002fca0000800000 */
[C---:B------:R-:W-:Y:S01]  /*0360*/  FFMA.FTZ R3, -R2.reuse, 0.693145751953125, R11 ;  /* 0x3f31720002037823 */ /* 0x040fe2000001010b */
[----:B------:R-:W-:-:S03]  /*0370*/  FSETP.NEU.AND P2, PT, R2, 128, PT ;  /* 0x430000000200780b */ /* 0x000fc60003f4d000 */
[C---:B------:R-:W-:Y:S01]  /*0380*/  FFMA.FTZ R3, -R2.reuse, 1.428606765330187045e-06, R3 ;  /* 0x35bfbe8e02037823 */ /* 0x040fe20000010103 */
[----:B------:R-:W-:-:S03]  /*0390*/  FSEL R4, R2, 127, P2 ;  /* 0x42fe000002047808 */ /* 0x000fc60001000000 */
[----:B------:R-:W-:-:S04]  /*03a0*/  FFMA.FTZ R2, R3, R8, 0.0083824126049876213074 ;  /* 0x3c09566303027423 */ /* 0x000fc80000010008 */
[C---:B------:R-:W-:Y:S01]  /*03b0*/  FFMA.FTZ R2, R3.reuse, R2, 0.041667830199003219604 ;  /* 0x3d2aabe303027423 */ /* 0x040fe20000010002 */
[----:B------:R-:W1:Y:S03]  /*03c0*/  MUFU.EX2 R5, R4 ;  /* 0x0000000400057308 */ /* 0x000e660000000800 */
[----:B------:R-:W-:-:S04]  /*03d0*/  FFMA.FTZ R2, R3, R2, 0.16666397452354431152 ;  /* 0x3e2aa9f603027423 */ /* 0x000fc80000010002 */
[----:B------:R-:W-:-:S04]  /*03e0*/  FFMA.FTZ R2, R3, R2, 0.49999994039535522461 ;  /* 0x3efffffe03027423 */ /* 0x000fc80000010002 */
[----:B------:R-:W-:-:S04]  /*03f0*/  FMUL R2, R3, R2 ;  /* 0x0000000203027220 */ /* 0x000fc80000400000 */
[----:B------:R-:W-:Y:S01]  /*0400*/  FFMA.FTZ R6, R3, R2, R3 ;  /* 0x0000000203067223 */ /* 0x000fe20000010003 */
[----:B-1----:R-:W-:Y:S01]  /*0410*/  FADD R8, R5, -1 ;  /* 0xbf80000005087421 */ /* 0x002fe20000000000 */
[----:B------:R-:W1:Y:S01]  /*0420*/  LDC.64 R2, c[0x0][0x230] ;  /* 0x00008c00ff027b82 */ /* 0x000e620000000a00 */
[----:B------:R-:W-:Y:S02]  /*0430*/  FSETP.NEU.AND P1, PT, R11, RZ, PT ;  /* 0x000000ff0b00720b */ /* 0x000fe40003f2d000 */
[----:B------:R-:W-:-:S04]  /*0440*/  FFMA.FTZ R5, R5, R6, R8 ;  /* 0x0000000605057223 */ /* 0x000fc80000010008 */
[----:B------:R-:W-:Y:S01]  /*0450*/  @!P2 FADD R5, R5, R5 ;  /* 0x000000050505a221 */ /* 0x000fe20000000000 */
[C---:B------:R-:W-:Y:S02]  /*0460*/  FSETP.GT.AND P2, PT, R4.reuse, 128, PT ;  /* 0x430000000400780b */ /* 0x040fe40003f44000 */
[----:B------:R-:W-:Y:S02]  /*0470*/  FSETP.GEU.AND P3, PT, R4, -25, PT ;  /* 0xc1c800000400780b */ /* 0x000fe40003f6e000 */
[----:B------:R-:W-:-:S04]  /*0480*/  FSEL R5, R5, +INF , !P2 ;  /* 0x7f80000005057808 */ /* 0x000fc80005000000 */
[----:B------:R-:W-:Y:S01]  /*0490*/  FSEL R4, R5, -1, P3 ;  /* 0xbf80000005047808 */ /* 0x000fe20001800000 */
[C---:B------:R-:W-:Y:S01]  /*04a0*/  @!P1 FADD R4, R11.reuse, R11 ;  /* 0x0000000b0b049221 */ /* 0x040fe20000000000 */
[----:B------:R-:W-:-:S04]  /*04b0*/  FSETP.GT.AND P1, PT, R11, RZ, PT ;  /* 0x000000ff0b00720b */ /* 0x000fc80003f24000 */
[----:B------:R-:W-:Y:S01]  /*04c0*/  FSEL R11, R11, R4, P1 ;  /* 0x000000040b0b7208 */ /* 0x000fe20000800000 */
[----:B-1----:R-:W-:Y:S01]  /*04d0*/  IMAD.WIDE R2, R0, 0x4, R2 ;  /* 0x0000000400027825 */ /* 0x002fe200078e0202 */
[----:B------:R-:W-:Y:S07]  /*04e0*/  @P0 EXIT ;  /* 0x000000000000094d */ /* 0x000fee0003800000 */
[----:B------:R-:W-:Y:S01]  /*04f0*/  STG.E desc[UR4][R2.64], R11 ;  /* 0x0000000b02007986 */ /* 0x000fe2000c101904 */
[----:B------:R-:W-:Y:S05]  /*0500*/  EXIT ;  /* 0x000000000000794d */ /* 0x000fea0003800000 */
.L_x_0:
[----:B------:R-:W-:-:S00]  /*0510*/  BRA `(.L_x_0) ;  /* 0xfffffffc00fc7947 */ /* 0x000fc0000383ffff */
[----:B------:R-:W-:-:S00]  /*0520*/  NOP ;  /* 0x0000000000007918 */ /* 0x000fc00000000000 */
        /* <DEDUP_REMOVED lines=13> */
.L_x_1:


//--------------------- .nv.global.init           --------------------------
	.section	.nv.global.init,"aw",@progbits
.nv.global.init:
	.type		_$_str,@object
	.size		_$_str,(.L_0 - _$_str)
_$_str:
        /*0000*/ 	.byte	0x5f, 0x5f, 0x43, 0x55, 0x44, 0x41, 0x5f, 0x46, 0x54, 0x5a, 0x00
.L_0:


//--------------------- .nv.constant0.triton_poi_fused_cat_elu_1 --------------------------
	.section	.nv.constant0.triton_poi_fused_cat_elu_1,"a",@progbits
	.sectionflags	@""
	.align	4
.nv.constant0.triton_poi_fused_cat_elu_1:
	.zero		572
